//
// Generated by NVIDIA NVVM Compiler
//
// Compiler Build ID: CL-36424714
// Cuda compilation tools, release 13.0, V13.0.88
// Based on NVVM 20.0.0
//

.version 9.0
.target sm_100
.address_size 64

	// .globl	_Z14wave1Drusanov1PdS_di

.visible .entry _Z14wave1Drusanov1PdS_di(
	.param .u64 .ptr .align 1 _Z14wave1Drusanov1PdS_di_param_0,
	.param .u64 .ptr .align 1 _Z14wave1Drusanov1PdS_di_param_1,
	.param .f64 _Z14wave1Drusanov1PdS_di_param_2,
	.param .u32 _Z14wave1Drusanov1PdS_di_param_3
)
{
	.reg .pred 	%p<3>;
	.reg .b32 	%r<8>;
	.reg .b64 	%rd<10>;
	.reg .b64 	%fd<9>;

	ld.param.u64 	%rd1, [_Z14wave1Drusanov1PdS_di_param_0];
	ld.param.u64 	%rd2, [_Z14wave1Drusanov1PdS_di_param_1];
	ld.param.f64 	%fd1, [_Z14wave1Drusanov1PdS_di_param_2];
	ld.param.u32 	%r2, [_Z14wave1Drusanov1PdS_di_param_3];
	mov.u32 	%r3, %tid.x;
	mov.u32 	%r4, %ctaid.x;
	mov.u32 	%r5, %ntid.x;
	mad.lo.s32 	%r1, %r4, %r5, %r3;
	setp.ge.s32 	%p1, %r1, %r2;
	@%p1 bra 	$L__BB0_2;
	cvta.to.global.u64 	%rd3, %rd2;
	cvta.to.global.u64 	%rd4, %rd1;
	add.s32 	%r6, %r1, 1;
	setp.eq.s32 	%p2, %r6, %r2;
	selp.b32 	%r7, 0, %r6, %p2;
	mul.wide.s32 	%rd5, %r7, 8;
	add.s64 	%rd6, %rd3, %rd5;
	ld.global.f64 	%fd2, [%rd6];
	mul.wide.s32 	%rd7, %r1, 8;
	add.s64 	%rd8, %rd3, %rd7;
	ld.global.f64 	%fd3, [%rd8];
	add.f64 	%fd4, %fd2, %fd3;
	div.rn.f64 	%fd5, %fd1, 0dC008000000000000;
	sub.f64 	%fd6, %fd2, %fd3;
	mul.f64 	%fd7, %fd5, %fd6;
	fma.rn.f64 	%fd8, %fd4, 0d3FE0000000000000, %fd7;
	add.s64 	%rd9, %rd4, %rd7;
	st.global.f64 	[%rd9], %fd8;
$L__BB0_2:
	ret;

}


// ===== COMPILED SASS (sm_100) =====

	.target	sm_100

	.elftype	@"ET_EXEC"


//--------------------- .note.nv.tkinfo           --------------------------
	.section	.note.nv.tkinfo,"",@"SHT_NOTE"
	.sectionflags	@"SHF_NOTE_NV_TKINFO"
	.tkinfo
        /*0018*/ 	.word	0x00000002
        /*0030*/ 	.string	""
        /*0030*/ 	.string	"ptxas"
        /*0030*/ 	.string	"Cuda compilation tools, release 13.0, V13.0.88"
        /*0030*/ 	.string	"Build cuda_13.0.r13.0/compiler.36424714_0"
        /*0030*/ 	.string	"-arch sm_100 -m 64 "



//--------------------- .note.nv.cuinfo           --------------------------
	.section	.note.nv.cuinfo,"",@"SHT_NOTE"
	.sectionflags	@"SHF_NOTE_NV_CUINFO"
        /*0018*/ 	.short	0x0002
        /*001a*/ 	.short	0x0064
        /*001c*/ 	.short	0x0082
	.zero		2


//--------------------- .nv.info                  --------------------------
	.section	.nv.info,"",@"SHT_CUDA_INFO"
	.align	4


	//----- nvinfo : EIATTR_REGCOUNT
	.align		4
        /*0000*/ 	.byte	0x04, 0x2f
        /*0002*/ 	.short	(.L_1 - .L_0)
	.align		4
.L_0:
        /*0004*/ 	.word	index@(_Z14wave1Drusanov1PdS_di)
        /*0008*/ 	.word	0x0000001c


	//----- nvinfo : EIATTR_FRAME_SIZE
	.align		4
.L_1:
        /*000c*/ 	.byte	0x04, 0x11
        /*000e*/ 	.short	(.L_3 - .L_2)
	.align		4
.L_2:
        /*0010*/ 	.word	index@($__internal_0_$__cuda_sm20_div_rn_f64_full)
        /*0014*/ 	.word	0x00000000


	//----- nvinfo : EIATTR_FRAME_SIZE
	.align		4
.L_3:
        /*0018*/ 	.byte	0x04, 0x11
        /*001a*/ 	.short	(.L_5 - .L_4)
	.align		4
.L_4:
        /*001c*/ 	.word	index@(_Z14wave1Drusanov1PdS_di)
        /*0020*/ 	.word	0x00000000


	//----- nvinfo : EIATTR_MIN_STACK_SIZE
	.align		4
.L_5:
        /*0024*/ 	.byte	0x04, 0x12
        /*0026*/ 	.short	(.L_7 - .L_6)
	.align		4
.L_6:
        /*0028*/ 	.word	index@(_Z14wave1Drusanov1PdS_di)
        /*002c*/ 	.word	0x00000000
.L_7:


//--------------------- .nv.compat                --------------------------
	.section	.nv.compat,"",@"SHT_CUDA_COMPAT_INFO"
	.align	4
        /*0000*/ 	.byte	0x02, 0x09, 0x00, 0x00, 0x02, 0x02, 0x01, 0x00, 0x02, 0x05, 0x05, 0x00, 0x03, 0x07, 0x01, 0x01
        /*0010*/ 	.byte	0x02, 0x03, 0x00, 0x00, 0x02, 0x06, 0x01, 0x00, 0x04, 0x0b, 0x08, 0x00, 0x01, 0x00, 0x00, 0x00
        /*0020*/ 	.byte	0x00, 0x00, 0x00, 0x00


//--------------------- .nv.info._Z14wave1Drusanov1PdS_di --------------------------
	.section	.nv.info._Z14wave1Drusanov1PdS_di,"",@"SHT_CUDA_INFO"
	.sectionflags	@""
	.align	4


	//----- nvinfo : EIATTR_CUDA_API_VERSION
	.align		4
        /*0000*/ 	.byte	0x04, 0x37
        /*0002*/ 	.short	(.L_9 - .L_8)
.L_8:
        /*0004*/ 	.word	0x00000082


	//----- nvinfo : EIATTR_KPARAM_INFO
	.align		4
.L_9:
        /*0008*/ 	.byte	0x04, 0x17
        /*000a*/ 	.short	(.L_11 - .L_10)
.L_10:
        /*000c*/ 	.word	0x00000000
        /*0010*/ 	.short	0x0003
        /*0012*/ 	.short	0x0018
        /*0014*/ 	.byte	0x00, 0xf0, 0x11, 0x00


	//----- nvinfo : EIATTR_KPARAM_INFO
	.align		4
.L_11:
        /*0018*/ 	.byte	0x04, 0x17
        /*001a*/ 	.short	(.L_13 - .L_12)
.L_12:
        /*001c*/ 	.word	0x00000000
        /*0020*/ 	.short	0x0002
        /*0022*/ 	.short	0x0010
        /*0024*/ 	.byte	0x00, 0xf0, 0x21, 0x00


	//----- nvinfo : EIATTR_KPARAM_INFO
	.align		4
.L_13:
        /*0028*/ 	.byte	0x04, 0x17
        /*002a*/ 	.short	(.L_15 - .L_14)
.L_14:
        /*002c*/ 	.word	0x00000000
        /*0030*/ 	.short	0x0001
        /*0032*/ 	.short	0x0008
        /*0034*/ 	.byte	0x00, 0xf5, 0x21, 0x00


	//----- nvinfo : EIATTR_KPARAM_INFO
	.align		4
.L_15:
        /*0038*/ 	.byte	0x04, 0x17
        /*003a*/ 	.short	(.L_17 - .L_16)
.L_16:
        /*003c*/ 	.word	0x00000000
        /*0040*/ 	.short	0x0000
        /*0042*/ 	.short	0x0000
        /*0044*/ 	.byte	0x00, 0xf5, 0x21, 0x00


	//----- nvinfo : EIATTR_SPARSE_MMA_MASK
	.align		4
.L_17:
        /*0048*/ 	.byte	0x03, 0x50
        /*004a*/ 	.short	0x0000


	//----- nvinfo : EIATTR_MAXREG_COUNT
	.align		4
        /*004c*/ 	.byte	0x03, 0x1b
        /*004e*/ 	.short	0x00ff


	//----- nvinfo : EIATTR_MERCURY_ISA_VERSION
	.align		4
        /*0050*/ 	.byte	0x03, 0x5f
        /*0052*/ 	.short	0x0101


	//----- nvinfo : EIATTR_VRC_CTA_INIT_COUNT
	.align		4
        /*0054*/ 	.byte	0x02, 0x4a
	.zero		1
	.zero		1


	//----- nvinfo : EIATTR_EXIT_INSTR_OFFSETS
	.align		4
        /*0058*/ 	.byte	0x04, 0x1c
        /*005a*/ 	.short	(.L_19 - .L_18)


	//   ....[0]....
.L_18:
        /*005c*/ 	.word	0x00000070


	//   ....[1]....
        /*0060*/ 	.word	0x000002c0


	//----- nvinfo : EIATTR_CRS_STACK_SIZE
	.align		4
.L_19:
        /*0064*/ 	.byte	0x04, 0x1e
        /*0066*/ 	.short	(.L_21 - .L_20)
.L_20:
        /*0068*/ 	.word	0x00000000


	//----- nvinfo : EIATTR_CBANK_PARAM_SIZE
	.align		4
.L_21:
        /*006c*/ 	.byte	0x03, 0x19
        /*006e*/ 	.short	0x001c


	//----- nvinfo : EIATTR_PARAM_CBANK
	.align		4
        /*0070*/ 	.byte	0x04, 0x0a
        /*0072*/ 	.short	(.L_23 - .L_22)
	.align		4
.L_22:
        /*0074*/ 	.word	index@(.nv.constant0._Z14wave1Drusanov1PdS_di)
        /*0078*/ 	.short	0x0380
        /*007a*/ 	.short	0x001c


	//----- nvinfo : EIATTR_SW_WAR
	.align		4
.L_23:
        /*007c*/ 	.byte	0x04, 0x36
        /*007e*/ 	.short	(.L_25 - .L_24)
.L_24:
        /*0080*/ 	.word	0x00000008
.L_25:


//--------------------- .nv.callgraph             --------------------------
	.section	.nv.callgraph,"",@"SHT_CUDA_CALLGRAPH"
	.align	4
	.sectionentsize	8
	.align		4
        /*0000*/ 	.word	0x00000000
	.align		4
        /*0004*/ 	.word	0xffffffff
	.align		4
        /*0008*/ 	.word	0x00000000
	.align		4
        /*000c*/ 	.word	0xfffffffe
	.align		4
        /*0010*/ 	.word	0x00000000
	.align		4
        /*0014*/ 	.word	0xfffffffd
	.align		4
        /*0018*/ 	.word	0x00000000
	.align		4
        /*001c*/ 	.word	0xfffffffc


//--------------------- .text._Z14wave1Drusanov1PdS_di --------------------------
	.section	.text._Z14wave1Drusanov1PdS_di,"ax",@progbits
	.align	128
        .global         _Z14wave1Drusanov1PdS_di
        .type           _Z14wave1Drusanov1PdS_di,@function
        .size           _Z14wave1Drusanov1PdS_di,(.L_x_5 - _Z14wave1Drusanov1PdS_di)
        .other          _Z14wave1Drusanov1PdS_di,@"STO_CUDA_ENTRY STV_DEFAULT"
_Z14wave1Drusanov1PdS_di:
.text._Z14wave1Drusanov1PdS_di:
[----:B------:R-:W-:Y:S01]  /*0000*/  LDC R1, c[0x0][0x37c] ;  /* 0x0000df00ff017b82 */ /* 0x000fe20000000800 */
[----:B------:R-:W0:Y:S07]  /*0010*/  S2R R0, SR_TID.X ;  /* 0x0000000000007919 */ /* 0x000e2e0000002100 */
[----:B------:R-:W0:Y:S01]  /*0020*/  S2UR UR4, SR_CTAID.X ;  /* 0x00000000000479c3 */ /* 0x000e220000002500 */
[----:B------:R-:W1:Y:S07]  /*0030*/  LDCU UR6, c[0x0][0x398] ;  /* 0x00007300ff0677ac */ /* 0x000e6e0008000800 */
[----:B------:R-:W0:Y:S02]  /*0040*/  LDC R3, c[0x0][0x360] ;  /* 0x0000d800ff037b82 */ /* 0x000e240000000800 */
[----:B0-----:R-:W-:-:S05]  /*0050*/  IMAD R0, R3, UR4, R0 ;  /* 0x0000000403007c24 */ /* 0x001fca000f8e0200 */
[----:B-1----:R-:W-:-:S13]  /*0060*/  ISETP.GE.AND P0, PT, R0, UR6, PT ;  /* 0x0000000600007c0c */ /* 0x002fda000bf06270 */
[----:B------:R-:W-:Y:S05]  /*0070*/  @P0 EXIT ;  /* 0x000000000000094d */ /* 0x000fea0003800000 */
[----:B------:R-:W0:Y:S01]  /*0080*/  LDC.64 R6, c[0x0][0x388] ;  /* 0x0000e200ff067b82 */ /* 0x000e220000000a00 */
[----:B------:R-:W-:Y:S01]  /*0090*/  VIADD R2, R0, 0x1 ;  /* 0x0000000100027836 */ /* 0x000fe20000000000 */
[----:B------:R-:W1:Y:S04]  /*00a0*/  LDCU.64 UR4, c[0x0][0x358] ;  /* 0x00006b00ff0477ac */ /* 0x000e680008000a00 */
[C---:B------:R-:W-:Y:S01]  /*00b0*/  ISETP.NE.AND P0, PT, R2.reuse, UR6, PT ;  /* 0x0000000602007c0c */ /* 0x040fe2000bf05270 */
[----:B------:R-:W-:Y:S01]  /*00c0*/  IMAD.MOV.U32 R10, RZ, RZ, 0x0 ;  /* 0x00000000ff0a7424 */ /* 0x000fe200078e00ff */
[----:B------:R-:W2:Y:S02]  /*00d0*/  LDC.64 R12, c[0x0][0x390] ;  /* 0x0000e400ff0c7b82 */ /* 0x000ea40000000a00 */
[----:B------:R-:W-:Y:S01]  /*00e0*/  SEL R3, R2, RZ, P0 ;  /* 0x000000ff02037207 */ /* 0x000fe20000000000 */
[----:B------:R-:W-:-:S05]  /*00f0*/  IMAD.MOV.U32 R11, RZ, RZ, 0x40080000 ;  /* 0x40080000ff0b7424 */ /* 0x000fca00078e00ff */
[----:B------:R-:W3:Y:S01]  /*0100*/  LDC R14, c[0x0][0x394] ;  /* 0x0000e500ff0e7b82 */ /* 0x000ee20000000800 */
[----:B0-----:R-:W-:-:S04]  /*0110*/  IMAD.WIDE R8, R0, 0x8, R6 ;  /* 0x0000000800087825 */ /* 0x001fc800078e0206 */
[----:B------:R-:W-:Y:S02]  /*0120*/  IMAD.WIDE R6, R3, 0x8, R6 ;  /* 0x0000000803067825 */ /* 0x000fe400078e0206 */
[----:B-1----:R-:W4:Y:S04]  /*0130*/  LDG.E.64 R8, desc[UR4][R8.64] ;  /* 0x0000000408087981 */ /* 0x002f28000c1e1b00 */
[----:B------:R-:W4:Y:S01]  /*0140*/  LDG.E.64 R6, desc[UR4][R6.64] ;  /* 0x0000000406067981 */ /* 0x000f22000c1e1b00 */
[----:B------:R-:W0:Y:S01]  /*0150*/  MUFU.RCP64H R3, -3 ;  /* 0xc008000000037908 */ /* 0x000e220000001800 */
[----:B------:R-:W-:Y:S01]  /*0160*/  IMAD.MOV.U32 R2, RZ, RZ, 0x1 ;  /* 0x00000001ff027424 */ /* 0x000fe200078e00ff */
[----:B---3--:R-:W-:-:S05]  /*0170*/  FSETP.GEU.AND P1, PT, |R14|, 6.5827683646048100446e-37, PT ;  /* 0x036000000e00780b */ /* 0x008fca0003f2e200 */
[----:B0-----:R-:W-:-:S08]  /*0180*/  DFMA R4, R2, R10, 1 ;  /* 0x3ff000000204742b */ /* 0x001fd0000000000a */
[----:B------:R-:W-:-:S08]  /*0190*/  DFMA R4, R4, R4, R4 ;  /* 0x000000040404722b */ /* 0x000fd00000000004 */
[----:B------:R-:W-:-:S08]  /*01a0*/  DFMA R4, R2, R4, R2 ;  /* 0x000000040204722b */ /* 0x000fd00000000002 */
[----:B------:R-:W-:-:S08]  /*01b0*/  DFMA R2, R4, R10, 1 ;  /* 0x3ff000000402742b */ /* 0x000fd0000000000a */
[----:B------:R-:W-:-:S08]  /*01c0*/  DFMA R2, R4, R2, R4 ;  /* 0x000000020402722b */ /* 0x000fd00000000004 */
[----:B--2---:R-:W-:-:S08]  /*01d0*/  DMUL R4, R2, R12 ;  /* 0x0000000c02047228 */ /* 0x004fd00000000000 */
[----:B------:R-:W-:-:S08]  /*01e0*/  DFMA R10, R4, 3, R12 ;  /* 0x40080000040a782b */ /* 0x000fd0000000000c */
[----:B------:R-:W-:-:S10]  /*01f0*/  DFMA R2, R2, R10, R4 ;  /* 0x0000000a0202722b */ /* 0x000fd40000000004 */
[----:B------:R-:W-:-:S05]  /*0200*/  FFMA R4, RZ, -2.125, R3 ;  /* 0xc0080000ff047823 */ /* 0x000fca0000000003 */
[----:B------:R-:W-:Y:S01]  /*0210*/  FSETP.GT.AND P0, PT, |R4|, 1.469367938527859385e-39, PT ;  /* 0x001000000400780b */ /* 0x000fe20003f04200 */
[----:B----4-:R-:W-:-:S12]  /*0220*/  DADD R4, R6, R8 ;  /* 0x0000000006047229 */ /* 0x010fd80000000008 */
[----:B------:R-:W-:Y:S05]  /*0230*/  @P0 BRA P1, `(.L_x_0) ;  /* 0x0000000000080947 */ /* 0x000fea0000800000 */
[----:B------:R-:W-:-:S07]  /*0240*/  MOV R14, 0x260 ;  /* 0x00000260000e7802 */ /* 0x000fce0000000f00 */
[----:B------:R-:W-:Y:S05]  /*0250*/  CALL.REL.NOINC `($__internal_0_$__cuda_sm20_div_rn_f64_full) ;  /* 0x00000000001c7944 */ /* 0x000fea0003c00000 */
.L_x_0:
[----:B------:R-:W0:Y:S01]  /*0260*/  LDC.64 R10, c[0x0][0x380] ;  /* 0x0000e000ff0a7b82 */ /* 0x000e220000000a00 */
[----:B------:R-:W-:-:S08]  /*0270*/  DADD R6, R6, -R8 ;  /* 0x0000000006067229 */ /* 0x000fd00000000808 */
[----:B------:R-:W-:-:S08]  /*0280*/  DMUL R6, R6, R2 ;  /* 0x0000000206067228 */ /* 0x000fd00000000000 */
[----:B------:R-:W-:Y:S01]  /*0290*/  DFMA R4, R4, 0.5, R6 ;  /* 0x3fe000000404782b */ /* 0x000fe20000000006 */
[----:B0-----:R-:W-:-:S06]  /*02a0*/  IMAD.WIDE R2, R0, 0x8, R10 ;  /* 0x0000000800027825 */ /* 0x001fcc00078e020a */
[----:B------:R-:W-:Y:S01]  /*02b0*/  STG.E.64 desc[UR4][R2.64], R4 ;  /* 0x0000000402007986 */ /* 0x000fe2000c101b04 */
[----:B------:R-:W-:Y:S05]  /*02c0*/  EXIT ;  /* 0x000000000000794d */ /* 0x000fea0003800000 */
        .weak           $__internal_0_$__cuda_sm20_div_rn_f64_full
        .type           $__internal_0_$__cuda_sm20_div_rn_f64_full,@function
        .size           $__internal_0_$__cuda_sm20_div_rn_f64_full,(.L_x_5 - $__internal_0_$__cuda_sm20_div_rn_f64_full)
$__internal_0_$__cuda_sm20_div_rn_f64_full:
[----:B------:R-:W0:Y:S01]  /*02d0*/  LDC.64 R10, c[0x0][0x390] ;  /* 0x0000e400ff0a7b82 */ /* 0x000e220000000a00 */
[----:B------:R-:W-:Y:S02]  /*02e0*/  IMAD.MOV.U32 R13, RZ, RZ, -0x40080000 ;  /* 0xbff80000ff0d7424 */ /* 0x000fe400078e00ff */
[----:B------:R-:W-:Y:S02]  /*02f0*/  IMAD.MOV.U32 R12, RZ, RZ, 0x0 ;  /* 0x00000000ff0c7424 */ /* 0x000fe400078e00ff */
[----:B------:R-:W1:Y:S01]  /*0300*/  MUFU.RCP64H R17, R13 ;  /* 0x0000000d00117308 */ /* 0x000e620000001800 */
[----:B------:R-:W-:Y:S02]  /*0310*/  IMAD.MOV.U32 R16, RZ, RZ, 0x1 ;  /* 0x00000001ff107424 */ /* 0x000fe400078e00ff */
[----:B------:R-:W-:Y:S02]  /*0320*/  IMAD.MOV.U32 R22, RZ, RZ, 0x1ca00000 ;  /* 0x1ca00000ff167424 */ /* 0x000fe400078e00ff */
[----:B------:R-:W-:-:S02]  /*0330*/  IMAD.MOV.U32 R24, RZ, RZ, 0x40000000 ;  /* 0x40000000ff187424 */ /* 0x000fc400078e00ff */
[----:B-1----:R-:W-:Y:S01]  /*0340*/  DFMA R2, R16, -R12, 1 ;  /* 0x3ff000001002742b */ /* 0x002fe2000000080c */
[C---:B0-----:R-:W-:Y:S02]  /*0350*/  FSETP.GEU.AND P1, PT, |R11|.reuse, 1.469367938527859385e-39, PT ;  /* 0x001000000b00780b */ /* 0x041fe40003f2e200 */
[----:B------:R-:W-:-:S04]  /*0360*/  LOP3.LUT R15, R11, 0x7ff00000, RZ, 0xc0, !PT ;  /* 0x7ff000000b0f7812 */ /* 0x000fc800078ec0ff */
[----:B------:R-:W-:Y:S01]  /*0370*/  ISETP.GE.U32.AND P0, PT, R15, 0x40000000, PT ;  /* 0x400000000f00780c */ /* 0x000fe20003f06070 */
[----:B------:R-:W-:Y:S01]  /*0380*/  DFMA R2, R2, R2, R2 ;  /* 0x000000020202722b */ /* 0x000fe20000000002 */
[----:B------:R-:W-:Y:S02]  /*0390*/  IMAD.MOV.U32 R23, RZ, RZ, R15 ;  /* 0x000000ffff177224 */ /* 0x000fe400078e000f */
[----:B------:R-:W-:-:S04]  /*03a0*/  SEL R22, R22, 0x63400000, !P0 ;  /* 0x6340000016167807 */ /* 0x000fc80004000000 */
[C-C-:B------:R-:W-:Y:S01]  /*03b0*/  @!P1 LOP3.LUT R18, R22.reuse, 0x80000000, R11.reuse, 0xf8, !PT ;  /* 0x8000000016129812 */ /* 0x140fe200078ef80b */
[----:B------:R-:W-:Y:S01]  /*03c0*/  DFMA R16, R16, R2, R16 ;  /* 0x000000021010722b */ /* 0x000fe20000000010 */
[----:B------:R-:W-:Y:S01]  /*03d0*/  LOP3.LUT R3, R22, 0x800fffff, R11, 0xf8, !PT ;  /* 0x800fffff16037812 */ /* 0x000fe200078ef80b */
[----:B------:R-:W-:Y:S01]  /*03e0*/  IMAD.MOV.U32 R2, RZ, RZ, R10 ;  /* 0x000000ffff027224 */ /* 0x000fe200078e000a */
[----:B------:R-:W-:Y:S01]  /*03f0*/  @!P1 LOP3.LUT R19, R18, 0x100000, RZ, 0xfc, !PT ;  /* 0x0010000012139812 */ /* 0x000fe200078efcff */
[----:B------:R-:W-:-:S04]  /*0400*/  @!P1 IMAD.MOV.U32 R18, RZ, RZ, RZ ;  /* 0x000000ffff129224 */ /* 0x000fc800078e00ff */
[----:B------:R-:W-:Y:S02]  /*0410*/  DFMA R20, R16, -R12, 1 ;  /* 0x3ff000001014742b */ /* 0x000fe4000000080c */
[----:B------:R-:W-:-:S06]  /*0420*/  @!P1 DFMA R2, R2, 2, -R18 ;  /* 0x400000000202982b */ /* 0x000fcc0000000812 */
[----:B------:R-:W-:-:S04]  /*0430*/  DFMA R16, R16, R20, R16 ;  /* 0x000000141010722b */ /* 0x000fc80000000010 */
[----:B------:R-:W-:-:S04]  /*0440*/  @!P1 LOP3.LUT R23, R3, 0x7ff00000, RZ, 0xc0, !PT ;  /* 0x7ff0000003179812 */ /* 0x000fc800078ec0ff */
[----:B------:R-:W-:Y:S01]  /*0450*/  DMUL R18, R16, R2 ;  /* 0x0000000210127228 */ /* 0x000fe20000000000 */
[----:B------:R-:W-:-:S05]  /*0460*/  VIADD R25, R23, 0xffffffff ;  /* 0xffffffff17197836 */ /* 0x000fca0000000000 */
[----:B------:R-:W-:Y:S01]  /*0470*/  ISETP.GT.U32.AND P0, PT, R25, 0x7feffffe, PT ;  /* 0x7feffffe1900780c */ /* 0x000fe20003f04070 */
[----:B------:R-:W-:Y:S01]  /*0480*/  VIADD R25, R24, 0xffffffff ;  /* 0xffffffff18197836 */ /* 0x000fe20000000000 */
[----:B------:R-:W-:-:S04]  /*0490*/  DFMA R20, R18, -R12, R2 ;  /* 0x8000000c1214722b */ /* 0x000fc80000000002 */
[----:B------:R-:W-:-:S04]  /*04a0*/  ISETP.GT.U32.OR P0, PT, R25, 0x7feffffe, P0 ;  /* 0x7feffffe1900780c */ /* 0x000fc80000704470 */
[----:B------:R-:W-:-:S09]  /*04b0*/  DFMA R16, R16, R20, R18 ;  /* 0x000000141010722b */ /* 0x000fd20000000012 */
[----:B------:R-:W-:Y:S05]  /*04c0*/  @P0 BRA `(.L_x_1) ;  /* 0x0000000000680947 */ /* 0x000fea0003800000 */
[----:B------:R-:W-:-:S05]  /*04d0*/  IMAD.MOV.U32 R10, RZ, RZ, 0x40000000 ;  /* 0x40000000ff0a7424 */ /* 0x000fca00078e00ff */
[----:B------:R-:W-:Y:S01]  /*04e0*/  VIADDMNMX R15, R15, -R10, 0xb9600000, !PT ;  /* 0xb96000000f0f7446 */ /* 0x000fe2000780090a */
[----:B------:R-:W-:-:S03]  /*04f0*/  IMAD.MOV.U32 R10, RZ, RZ, RZ ;  /* 0x000000ffff0a7224 */ /* 0x000fc600078e00ff */
[----:B------:R-:W-:-:S05]  /*0500*/  VIMNMX R15, PT, PT, R15, 0x46a00000, PT ;  /* 0x46a000000f0f7848 */ /* 0x000fca0003fe0100 */
[----:B------:R-:W-:-:S04]  /*0510*/  IMAD.IADD R22, R15, 0x1, -R22 ;  /* 0x000000010f167824 */ /* 0x000fc800078e0a16 */
[----:B------:R-:W-:-:S06]  /*0520*/  VIADD R11, R22, 0x7fe00000 ;  /* 0x7fe00000160b7836 */ /* 0x000fcc0000000000 */
[----:B------:R-:W-:-:S10]  /*0530*/  DMUL R18, R16, R10 ;  /* 0x0000000a10127228 */ /* 0x000fd40000000000 */
[----:B------:R-:W-:-:S13]  /*0540*/  FSETP.GTU.AND P0, PT, |R19|, 1.469367938527859385e-39, PT ;  /* 0x001000001300780b */ /* 0x000fda0003f0c200 */
[----:B------:R-:W-:Y:S05]  /*0550*/  @P0 BRA `(.L_x_2) ;  /* 0x00000000008c0947 */ /* 0x000fea0003800000 */
[----:B------:R-:W-:Y:S01]  /*0560*/  DFMA R2, R16, -R12, R2 ;  /* 0x8000000c1002722b */ /* 0x000fe20000000002 */
[----:B------:R-:W-:-:S09]  /*0570*/  IMAD.MOV.U32 R10, RZ, RZ, RZ ;  /* 0x000000ffff0a7224 */ /* 0x000fd200078e00ff */
[C---:B------:R-:W-:Y:S02]  /*0580*/  FSETP.NEU.AND P0, PT, R3.reuse, RZ, PT ;  /* 0x000000ff0300720b */ /* 0x040fe40003f0d000 */
[----:B------:R-:W-:-:S04]  /*0590*/  LOP3.LUT R2, R3, 0xc0080000, RZ, 0x3c, !PT ;  /* 0xc008000003027812 */ /* 0x000fc800078e3cff */
[----:B------:R-:W-:-:S04]  /*05a0*/  LOP3.LUT R13, R2, 0x80000000, RZ, 0xc0, !PT ;  /* 0x80000000020d7812 */ /* 0x000fc800078ec0ff */
[----:B------:R-:W-:-:S03]  /*05b0*/  LOP3.LUT R11, R13, R11, RZ, 0xfc, !PT ;  /* 0x0000000b0d0b7212 */ /* 0x000fc600078efcff */
[----:B------:R-:W-:Y:S05]  /*05c0*/  @!P0 BRA `(.L_x_2) ;  /* 0x0000000000708947 */ /* 0x000fea0003800000 */
[----:B------:R-:W-:Y:S01]  /*05d0*/  IMAD.MOV R3, RZ, RZ, -R22 ;  /* 0x000000ffff037224 */ /* 0x000fe200078e0a16 */
[----:B------:R-:W-:Y:S01]  /*05e0*/  DMUL.RP R10, R16, R10 ;  /* 0x0000000a100a7228 */ /* 0x000fe20000008000 */
[----:B------:R-:W-:-:S06]  /*05f0*/  IMAD.MOV.U32 R2, RZ, RZ, RZ ;  /* 0x000000ffff027224 */ /* 0x000fcc00078e00ff */
[----:B------:R-:W-:-:S03]  /*0600*/  DFMA R2, R18, -R2, R16 ;  /* 0x800000021202722b */ /* 0x000fc60000000010 */
[----:B------:R-:W-:-:S03]  /*0610*/  LOP3.LUT R13, R11, R13, RZ, 0x3c, !PT ;  /* 0x0000000d0b0d7212 */ /* 0x000fc600078e3cff */
[----:B------:R-:W-:-:S04]  /*0620*/  IADD3 R2, PT, PT, -R22, -0x43300000, RZ ;  /* 0xbcd0000016027810 */ /* 0x000fc80007ffe1ff */
[----:B------:R-:W-:-:S04]  /*0630*/  FSETP.NEU.AND P0, PT, |R3|, R2, PT ;  /* 0x000000020300720b */ /* 0x000fc80003f0d200 */
[----:B------:R-:W-:Y:S02]  /*0640*/  FSEL R18, R10, R18, !P0 ;  /* 0x000000120a127208 */ /* 0x000fe40004000000 */
[----:B------:R-:W-:Y:S01]  /*0650*/  FSEL R19, R13, R19, !P0 ;  /* 0x000000130d137208 */ /* 0x000fe20004000000 */
[----:B------:R-:W-:Y:S06]  /*0660*/  BRA `(.L_x_2) ;  /* 0x0000000000487947 */ /* 0x000fec0003800000 */
.L_x_1:
[----:B------:R-:W0:Y:S02]  /*0670*/  LDC.64 R2, c[0x0][0x390] ;  /* 0x0000e400ff027b82 */ /* 0x000e240000000a00 */
[----:B0-----:R-:W-:-:S14]  /*0680*/  DSETP.NAN.AND P0, PT, R2, R2, PT ;  /* 0x000000020200722a */ /* 0x001fdc0003f08000 */
[----:B------:R-:W-:Y:S05]  /*0690*/  @P0 BRA `(.L_x_3) ;  /* 0x0000000000340947 */ /* 0x000fea0003800000 */
[----:B------:R-:W-:Y:S01]  /*06a0*/  ISETP.NE.AND P0, PT, R23, R24, PT ;  /* 0x000000181700720c */ /* 0x000fe20003f05270 */
[----:B------:R-:W-:Y:S02]  /*06b0*/  IMAD.MOV.U32 R18, RZ, RZ, 0x0 ;  /* 0x00000000ff127424 */ /* 0x000fe400078e00ff */
[----:B------:R-:W-:-:S10]  /*06c0*/  IMAD.MOV.U32 R19, RZ, RZ, -0x80000 ;  /* 0xfff80000ff137424 */ /* 0x000fd400078e00ff */
[----:B------:R-:W-:Y:S05]  /*06d0*/  @!P0 BRA `(.L_x_2) ;  /* 0x00000000002c8947 */ /* 0x000fea0003800000 */
[----:B------:R-:W-:Y:S02]  /*06e0*/  ISETP.NE.AND P0, PT, R23, 0x7ff00000, PT ;  /* 0x7ff000001700780c */ /* 0x000fe40003f05270 */
[----:B------:R-:W-:Y:S02]  /*06f0*/  LOP3.LUT R11, R11, 0xc0080000, RZ, 0x3c, !PT ;  /* 0xc00800000b0b7812 */ /* 0x000fe400078e3cff */
[----:B------:R-:W-:Y:S02]  /*0700*/  ISETP.EQ.OR P0, PT, R24, RZ, !P0 ;  /* 0x000000ff1800720c */ /* 0x000fe40004702670 */
[----:B------:R-:W-:-:S11]  /*0710*/  LOP3.LUT R19, R11, 0x80000000, RZ, 0xc0, !PT ;  /* 0x800000000b137812 */ /* 0x000fd600078ec0ff */
[----:B------:R-:W-:Y:S01]  /*0720*/  @P0 LOP3.LUT R2, R19, 0x7ff00000, RZ, 0xfc, !PT ;  /* 0x7ff0000013020812 */ /* 0x000fe200078efcff */
[----:B------:R-:W-:Y:S02]  /*0730*/  @!P0 IMAD.MOV.U32 R18, RZ, RZ, RZ ;  /* 0x000000ffff128224 */ /* 0x000fe400078e00ff */
[----:B------:R-:W-:Y:S02]  /*0740*/  @P0 IMAD.MOV.U32 R18, RZ, RZ, RZ ;  /* 0x000000ffff120224 */ /* 0x000fe400078e00ff */
[----:B------:R-:W-:Y:S01]  /*0750*/  @P0 IMAD.MOV.U32 R19, RZ, RZ, R2 ;  /* 0x000000ffff130224 */ /* 0x000fe200078e0002 */
[----:B------:R-:W-:Y:S06]  /*0760*/  BRA `(.L_x_2) ;  /* 0x0000000000087947 */ /* 0x000fec0003800000 */
.L_x_3:
[----:B------:R-:W-:Y:S01]  /*0770*/  LOP3.LUT R19, R11, 0x80000, RZ, 0xfc, !PT ;  /* 0x000800000b137812 */ /* 0x000fe200078efcff */
[----:B------:R-:W-:-:S07]  /*0780*/  IMAD.MOV.U32 R18, RZ, RZ, R10 ;  /* 0x000000ffff127224 */ /* 0x000fce00078e000a */
.L_x_2:
[----:B------:R-:W-:Y:S02]  /*0790*/  IMAD.MOV.U32 R15, RZ, RZ, 0x0 ;  /* 0x00000000ff0f7424 */ /* 0x000fe400078e00ff */
[----:B------:R-:W-:Y:S02]  /*07a0*/  IMAD.MOV.U32 R2, RZ, RZ, R18 ;  /* 0x000000ffff027224 */ /* 0x000fe400078e0012 */
[----:B------:R-:W-:Y:S01]  /*07b0*/  IMAD.MOV.U32 R3, RZ, RZ, R19 ;  /* 0x000000ffff037224 */ /* 0x000fe200078e0013 */
[----:B------:R-:W-:Y:S06]  /*07c0*/  RET.REL.NODEC R14 `(_Z14wave1Drusanov1PdS_di) ;  /* 0xfffffff80e0c7950 */ /* 0x000fec0003c3ffff */
.L_x_4:
[----:B------:R-:W-:-:S00]  /*07d0*/  BRA `(.L_x_4) ;  /* 0xfffffffc00fc7947 */ /* 0x000fc0000383ffff */
[----:B------:R-:W-:-:S00]  /*07e0*/  NOP ;  /* 0x0000000000007918 */ /* 0x000fc00000000000 */
        /* <DEDUP_REMOVED lines=9> */
.L_x_5:


//--------------------- .nv.shared.reserved.0     --------------------------
	.section	.nv.shared.reserved.0,"aw",@nobits
	.weak		__nv_reservedSMEM_offset_0_alias
	.size		__nv_reservedSMEM_offset_0_alias, 0, 64
	.other		__nv_reservedSMEM_offset_0_alias,@"STO_CUDA_RESERVED_SHARED STV_DEFAULT"
__nv_reservedSMEM_offset_0_alias:
	.zero		0
	.zero		64


//--------------------- .nv.constant0._Z14wave1Drusanov1PdS_di --------------------------
	.section	.nv.constant0._Z14wave1Drusanov1PdS_di,"a",@progbits
	.sectionflags	@""
	.align	4
.nv.constant0._Z14wave1Drusanov1PdS_di:
	.zero		924


//--------------------- SYMBOLS --------------------------

	.type		.nv.reservedSmem.offset0,@object
	.size		.nv.reservedSmem.offset0,0x4
